.version 6.5
.target sm_30
.address_size 64

.visible .entry selp_true(
	.param .u64 input,
	.param .u64 output
)
{
	.reg .u64 	    in_addr;
    .reg .u64 	    out_addr;
    .reg .u16 	    temp1;
    .reg .u16 	    temp2;

	ld.param.u64 	in_addr, [input];
    ld.param.u64 	out_addr, [output];

    ld.u16          temp1, [in_addr];
    ld.u16          temp2, [in_addr + 2];
    selp.u16   		temp1, temp1, temp2, 1;
    st.u16          [out_addr], temp1;
	ret;
}


// ===== COMPILED SASS (sm_100) =====

	.target	sm_100

	.elftype	@"ET_EXEC"


//--------------------- .note.nv.tkinfo           --------------------------
	.section	.note.nv.tkinfo,"",@"SHT_NOTE"
	.sectionflags	@"SHF_NOTE_NV_TKINFO"
	.tkinfo
        /*0018*/ 	.word	0x00000002
        /*0030*/ 	.string	""
        /*0030*/ 	.string	"ptxas"
        /*0030*/ 	.string	"Cuda compilation tools, release 13.0, V13.0.88"
        /*0030*/ 	.string	"Build cuda_13.0.r13.0/compiler.36424714_0"
        /*0030*/ 	.string	"-arch sm_100 "



//--------------------- .note.nv.cuinfo           --------------------------
	.section	.note.nv.cuinfo,"",@"SHT_NOTE"
	.sectionflags	@"SHF_NOTE_NV_CUINFO"
        /*0018*/ 	.short	0x0002
        /*001a*/ 	.short	0x001e
        /*001c*/ 	.short	0x0082
	.zero		2


//--------------------- .nv.info                  --------------------------
	.section	.nv.info,"",@"SHT_CUDA_INFO"
	.align	4


	//----- nvinfo : EIATTR_REGCOUNT
	.align		4
        /*0000*/ 	.byte	0x04, 0x2f
        /*0002*/ 	.short	(.L_1 - .L_0)
	.align		4
.L_0:
        /*0004*/ 	.word	index@(selp_true)
        /*0008*/ 	.word	0x00000008


	//----- nvinfo : EIATTR_FRAME_SIZE
	.align		4
.L_1:
        /*000c*/ 	.byte	0x04, 0x11
        /*000e*/ 	.short	(.L_3 - .L_2)
	.align		4
.L_2:
        /*0010*/ 	.word	index@(selp_true)
        /*0014*/ 	.word	0x00000000


	//----- nvinfo : EIATTR_MIN_STACK_SIZE
	.align		4
.L_3:
        /*0018*/ 	.byte	0x04, 0x12
        /*001a*/ 	.short	(.L_5 - .L_4)
	.align		4
.L_4:
        /*001c*/ 	.word	index@(selp_true)
        /*0020*/ 	.word	0x00000000
.L_5:


//--------------------- .nv.compat                --------------------------
	.section	.nv.compat,"",@"SHT_CUDA_COMPAT_INFO"
	.align	4
        /*0000*/ 	.byte	0x02, 0x09, 0x00, 0x00, 0x02, 0x02, 0x01, 0x00, 0x02, 0x05, 0x05, 0x00, 0x03, 0x07, 0x01, 0x01
        /*0010*/ 	.byte	0x02, 0x03, 0x00, 0x00, 0x02, 0x06, 0x01, 0x00, 0x04, 0x0b, 0x08, 0x00, 0x09, 0x00, 0x00, 0x00
        /*0020*/ 	.byte	0x00, 0x00, 0x00, 0x00


//--------------------- .nv.info.selp_true        --------------------------
	.section	.nv.info.selp_true,"",@"SHT_CUDA_INFO"
	.sectionflags	@""
	.align	4


	//----- nvinfo : EIATTR_CUDA_API_VERSION
	.align		4
        /*0000*/ 	.byte	0x04, 0x37
        /*0002*/ 	.short	(.L_7 - .L_6)
.L_6:
        /*0004*/ 	.word	0x00000082


	//----- nvinfo : EIATTR_KPARAM_INFO
	.align		4
.L_7:
        /*0008*/ 	.byte	0x04, 0x17
        /*000a*/ 	.short	(.L_9 - .L_8)
.L_8:
        /*000c*/ 	.word	0x00000000
        /*0010*/ 	.short	0x0001
        /*0012*/ 	.short	0x0008
        /*0014*/ 	.byte	0x00, 0xf0, 0x21, 0x00


	//----- nvinfo : EIATTR_KPARAM_INFO
	.align		4
.L_9:
        /*0018*/ 	.byte	0x04, 0x17
        /*001a*/ 	.short	(.L_11 - .L_10)
.L_10:
        /*001c*/ 	.word	0x00000000
        /*0020*/ 	.short	0x0000
        /*0022*/ 	.short	0x0000
        /*0024*/ 	.byte	0x00, 0xf0, 0x21, 0x00


	//----- nvinfo : EIATTR_SPARSE_MMA_MASK
	.align		4
.L_11:
        /*0028*/ 	.byte	0x03, 0x50
        /*002a*/ 	.short	0x0000


	//----- nvinfo : EIATTR_MAXREG_COUNT
	.align		4
        /*002c*/ 	.byte	0x03, 0x1b
        /*002e*/ 	.short	0x00ff


	//----- nvinfo : EIATTR_MERCURY_ISA_VERSION
	.align		4
        /*0030*/ 	.byte	0x03, 0x5f
        /*0032*/ 	.short	0x0101


	//----- nvinfo : EIATTR_VRC_CTA_INIT_COUNT
	.align		4
        /*0034*/ 	.byte	0x02, 0x4a
	.zero		1
	.zero		1


	//----- nvinfo : EIATTR_EXIT_INSTR_OFFSETS
	.align		4
        /*0038*/ 	.byte	0x04, 0x1c
        /*003a*/ 	.short	(.L_13 - .L_12)


	//   ....[0]....
.L_12:
        /*003c*/ 	.word	0x00000060


	//----- nvinfo : EIATTR_CBANK_PARAM_SIZE
	.align		4
.L_13:
        /*0040*/ 	.byte	0x03, 0x19
        /*0042*/ 	.short	0x0010


	//----- nvinfo : EIATTR_PARAM_CBANK
	.align		4
        /*0044*/ 	.byte	0x04, 0x0a
        /*0046*/ 	.short	(.L_15 - .L_14)
	.align		4
.L_14:
        /*0048*/ 	.word	index@(.nv.constant0.selp_true)
        /*004c*/ 	.short	0x0380
        /*004e*/ 	.short	0x0010


	//----- nvinfo : EIATTR_SW_WAR
	.align		4
.L_15:
        /*0050*/ 	.byte	0x04, 0x36
        /*0052*/ 	.short	(.L_17 - .L_16)
.L_16:
        /*0054*/ 	.word	0x00000008
.L_17:


//--------------------- .nv.callgraph             --------------------------
	.section	.nv.callgraph,"",@"SHT_CUDA_CALLGRAPH"
	.align	4
	.sectionentsize	8
	.align		4
        /*0000*/ 	.word	0x00000000
	.align		4
        /*0004*/ 	.word	0xffffffff
	.align		4
        /*0008*/ 	.word	0x00000000
	.align		4
        /*000c*/ 	.word	0xfffffffe
	.align		4
        /*0010*/ 	.word	0x00000000
	.align		4
        /*0014*/ 	.word	0xfffffffd
	.align		4
        /*0018*/ 	.word	0x00000000
	.align		4
        /*001c*/ 	.word	0xfffffffc


//--------------------- .text.selp_true           --------------------------
	.section	.text.selp_true,"ax",@progbits
	.align	128
        .global         selp_true
        .type           selp_true,@function
        .size           selp_true,(.L_x_1 - selp_true)
        .other          selp_true,@"STO_CUDA_ENTRY STV_DEFAULT"
selp_true:
.text.selp_true:
[----:B------:R-:W-:Y:S08]  /*0000*/  LDC R1, c[0x0][0x37c] ;  /* 0x0000df00ff017b82 */ /* 0x000ff00000000800 */
[----:B------:R-:W0:Y:S01]  /*0010*/  LDC.64 R2, c[0x0][0x380] ;  /* 0x0000e000ff027b82 */ /* 0x000e220000000a00 */
[----:B------:R-:W0:Y:S02]  /*0020*/  LDCU.64 UR4, c[0x0][0x358] ;  /* 0x00006b00ff0477ac */ /* 0x000e240008000a00 */
[----:B0-----:R-:W2:Y:S05]  /*0030*/  LD.E.U16 R3, desc[UR4][R2.64] ;  /* 0x0000000402037980 */ /* 0x001eaa000c101500 */
[----:B------:R-:W2:Y:S02]  /*0040*/  LDC.64 R4, c[0x0][0x388] ;  /* 0x0000e200ff047b82 */ /* 0x000ea40000000a00 */
[----:B--2---:R-:W-:Y:S01]  /*0050*/  ST.E.U16 desc[UR4][R4.64], R3 ;  /* 0x0000000304007985 */ /* 0x004fe2000c101504 */
[----:B------:R-:W-:Y:S05]  /*0060*/  EXIT ;  /* 0x000000000000794d */ /* 0x000fea0003800000 */
.L_x_0:
[----:B------:R-:W-:-:S00]  /*0070*/  BRA `(.L_x_0) ;  /* 0xfffffffc00fc7947 */ /* 0x000fc0000383ffff */
[----:B------:R-:W-:-:S00]  /*0080*/  NOP ;  /* 0x0000000000007918 */ /* 0x000fc00000000000 */
[----:B------:R-:W-:-:S00]  /*0090*/  NOP ;  /* 0x0000000000007918 */ /* 0x000fc00000000000 */
[----:B------:R-:W-:-:S00]  /*00a0*/  NOP ;  /* 0x0000000000007918 */ /* 0x000fc00000000000 */
[----:B------:R-:W-:-:S00]  /*00b0*/  NOP ;  /* 0x0000000000007918 */ /* 0x000fc00000000000 */
[----:B------:R-:W-:-:S00]  /*00c0*/  NOP ;  /* 0x0000000000007918 */ /* 0x000fc00000000000 */
[----:B------:R-:W-:-:S00]  /*00d0*/  NOP ;  /* 0x0000000000007918 */ /* 0x000fc00000000000 */
[----:B------:R-:W-:-:S00]  /*00e0*/  NOP ;  /* 0x0000000000007918 */ /* 0x000fc00000000000 */
[----:B------:R-:W-:-:S00]  /*00f0*/  NOP ;  /* 0x0000000000007918 */ /* 0x000fc00000000000 */
.L_x_1:


//--------------------- .nv.shared.reserved.0     --------------------------
	.section	.nv.shared.reserved.0,"aw",@nobits
	.weak		__nv_reservedSMEM_offset_0_alias
	.size		__nv_reservedSMEM_offset_0_alias, 0, 64
	.other		__nv_reservedSMEM_offset_0_alias,@"STO_CUDA_RESERVED_SHARED STV_DEFAULT"
__nv_reservedSMEM_offset_0_alias:
	.zero		0
	.zero		64


//--------------------- .nv.constant0.selp_true   --------------------------
	.section	.nv.constant0.selp_true,"a",@progbits
	.sectionflags	@""
	.align	4
.nv.constant0.selp_true:
	.zero		912


//--------------------- SYMBOLS --------------------------

	.type		.nv.reservedSmem.offset0,@object
	.size		.nv.reservedSmem.offset0,0x4
